	.headerflags	@"EF_CUDA_TEXMODE_UNIFIED EF_CUDA_64BIT_ADDRESS EF_CUDA_ACCELERATORS EF_CUDA_SM90 EF_CUDA_VIRTUAL_SM(EF_CUDA_SM90)"
	.elftype	@"ET_EXEC"


//--------------------- .nv.info                  --------------------------
	.section	.nv.info,"",@"SHT_CUDA_INFO"
	.align	4


	//----- nvinfo : EIATTR_REGCOUNT
	.align		4
        /*0000*/ 	.byte	0x04, 0x2f
        /*0002*/ 	.short	(.L_3 - .L_2)
	.align		4
.L_2:
        /*0004*/ 	.word	index@(triton_poi_fused__native_batch_norm_legit_no_training_convolution_hardtanh_84)
        /*0008*/ 	.word	0x0000001c


	//----- nvinfo : EIATTR_MIN_STACK_SIZE
	.align		4
.L_3:
        /*000c*/ 	.byte	0x04, 0x12
        /*000e*/ 	.short	(.L_5 - .L_4)
	.align		4
.L_4:
        /*0010*/ 	.word	index@(triton_poi_fused__native_batch_norm_legit_no_training_convolution_hardtanh_84)
        /*0014*/ 	.word	0x00000000


	//----- nvinfo : EIATTR_FRAME_SIZE
	.align		4
.L_5:
        /*0018*/ 	.byte	0x04, 0x11
        /*001a*/ 	.short	(.L_7 - .L_6)
	.align		4
.L_6:
        /*001c*/ 	.word	index@(triton_poi_fused__native_batch_norm_legit_no_training_convolution_hardtanh_84)
        /*0020*/ 	.word	0x00000000


	//----- nvinfo : EIATTR_MIN_STACK_SIZE
	.align		4
.L_7:
        /*0024*/ 	.byte	0x04, 0x12
        /*0026*/ 	.short	(.L_9 - .L_8)
	.align		4
.L_8:
        /*0028*/ 	.word	index@(triton_poi_fused__native_batch_norm_legit_no_training_convolution_hardtanh_84)
        /*002c*/ 	.word	0x00000000
.L_9:


//--------------------- .nv.info.triton_poi_fused__native_batch_norm_legit_no_training_convolution_hardtanh_84 --------------------------
	.section	.nv.info.triton_poi_fused__native_batch_norm_legit_no_training_convolution_hardtanh_84,"",@"SHT_CUDA_INFO"
	.sectionflags	@""
	.align	4


	//----- nvinfo : EIATTR_CUDA_API_VERSION
	.align		4
        /*0000*/ 	.byte	0x04, 0x37
        /*0002*/ 	.short	(.L_11 - .L_10)
.L_10:
        /*0004*/ 	.word	0x0000007c


	//----- nvinfo : EIATTR_KPARAM_INFO
	.align		4
.L_11:
        /*0008*/ 	.byte	0x04, 0x17
        /*000a*/ 	.short	(.L_13 - .L_12)
.L_12:
        /*000c*/ 	.word	0x00000000
        /*0010*/ 	.short	0x0007
        /*0012*/ 	.short	0x0038
        /*0014*/ 	.byte	0x00, 0xf0, 0x11, 0x00


	//----- nvinfo : EIATTR_KPARAM_INFO
	.align		4
.L_13:
        /*0018*/ 	.byte	0x04, 0x17
        /*001a*/ 	.short	(.L_15 - .L_14)
.L_14:
        /*001c*/ 	.word	0x00000000
        /*0020*/ 	.short	0x0006
        /*0022*/ 	.short	0x0030
        /*0024*/ 	.byte	0x00, 0xf4, 0x21, 0x00


	//----- nvinfo : EIATTR_KPARAM_INFO
	.align		4
.L_15:
        /*0028*/ 	.byte	0x04, 0x17
        /*002a*/ 	.short	(.L_17 - .L_16)
.L_16:
        /*002c*/ 	.word	0x00000000
        /*0030*/ 	.short	0x0005
        /*0032*/ 	.short	0x0028
        /*0034*/ 	.byte	0x00, 0xf4, 0x21, 0x00


	//----- nvinfo : EIATTR_KPARAM_INFO
	.align		4
.L_17:
        /*0038*/ 	.byte	0x04, 0x17
        /*003a*/ 	.short	(.L_19 - .L_18)
.L_18:
        /*003c*/ 	.word	0x00000000
        /*0040*/ 	.short	0x0004
        /*0042*/ 	.short	0x0020
        /*0044*/ 	.byte	0x00, 0xf4, 0x21, 0x00


	//----- nvinfo : EIATTR_KPARAM_INFO
	.align		4
.L_19:
        /*0048*/ 	.byte	0x04, 0x17
        /*004a*/ 	.short	(.L_21 - .L_20)
.L_20:
        /*004c*/ 	.word	0x00000000
        /*0050*/ 	.short	0x0003
        /*0052*/ 	.short	0x0018
        /*0054*/ 	.byte	0x00, 0xf4, 0x21, 0x00


	//----- nvinfo : EIATTR_KPARAM_INFO
	.align		4
.L_21:
        /*0058*/ 	.byte	0x04, 0x17
        /*005a*/ 	.short	(.L_23 - .L_22)
.L_22:
        /*005c*/ 	.word	0x00000000
        /*0060*/ 	.short	0x0002
        /*0062*/ 	.short	0x0010
        /*0064*/ 	.byte	0x00, 0xf4, 0x21, 0x00


	//----- nvinfo : EIATTR_KPARAM_INFO
	.align		4
.L_23:
        /*0068*/ 	.byte	0x04, 0x17
        /*006a*/ 	.short	(.L_25 - .L_24)
.L_24:
        /*006c*/ 	.word	0x00000000
        /*0070*/ 	.short	0x0001
        /*0072*/ 	.short	0x0008
        /*0074*/ 	.byte	0x00, 0xf4, 0x21, 0x00


	//----- nvinfo : EIATTR_KPARAM_INFO
	.align		4
.L_25:
        /*0078*/ 	.byte	0x04, 0x17
        /*007a*/ 	.short	(.L_27 - .L_26)
.L_26:
        /*007c*/ 	.word	0x00000000
        /*0080*/ 	.short	0x0000
        /*0082*/ 	.short	0x0000
        /*0084*/ 	.byte	0x00, 0xf4, 0x21, 0x00


	//----- nvinfo : EIATTR_SPARSE_MMA_MASK
	.align		4
.L_27:
        /*0088*/ 	.byte	0x03, 0x50
        /*008a*/ 	.short	0x0000


	//----- nvinfo : EIATTR_MAXREG_COUNT
	.align		4
        /*008c*/ 	.byte	0x03, 0x1b
        /*008e*/ 	.short	0x00ff


	//----- nvinfo : EIATTR_EXIT_INSTR_OFFSETS
	.align		4
        /*0090*/ 	.byte	0x04, 0x1c
        /*0092*/ 	.short	(.L_29 - .L_28)


	//   ....[0]....
.L_28:
        /*0094*/ 	.word	0x000004f0


	//   ....[1]....
        /*0098*/ 	.word	0x00000510


	//----- nvinfo : EIATTR_REQNTID
	.align		4
.L_29:
        /*009c*/ 	.byte	0x04, 0x10
        /*009e*/ 	.short	(.L_31 - .L_30)
.L_30:
        /*00a0*/ 	.word	0x00000080
        /*00a4*/ 	.word	0x00000001
        /*00a8*/ 	.word	0x00000001


	//----- nvinfo : EIATTR_CBANK_PARAM_SIZE
	.align		4
.L_31:
        /*00ac*/ 	.byte	0x03, 0x19
        /*00ae*/ 	.short	0x003c


	//----- nvinfo : EIATTR_PARAM_CBANK
	.align		4
        /*00b0*/ 	.byte	0x04, 0x0a
        /*00b2*/ 	.short	(.L_33 - .L_32)
	.align		4
.L_32:
        /*00b4*/ 	.word	index@(.nv.constant0.triton_poi_fused__native_batch_norm_legit_no_training_convolution_hardtanh_84)
        /*00b8*/ 	.short	0x0210
        /*00ba*/ 	.short	0x003c


	//----- nvinfo : EIATTR_SW_WAR
	.align		4
.L_33:
        /*00bc*/ 	.byte	0x04, 0x36
        /*00be*/ 	.short	(.L_35 - .L_34)
.L_34:
        /*00c0*/ 	.word	0x00000008
.L_35:


//--------------------- .nv.callgraph             --------------------------
	.section	.nv.callgraph,"",@"SHT_CUDA_CALLGRAPH"
	.align	4
	.sectionentsize	8
	.align		4
        /*0000*/ 	.word	0x00000000
	.align		4
        /*0004*/ 	.word	0xffffffff
	.align		4
        /*0008*/ 	.word	0x00000000
	.align		4
        /*000c*/ 	.word	0xfffffffe
	.align		4
        /*0010*/ 	.word	0x00000000
	.align		4
        /*0014*/ 	.word	0xfffffffd
	.align		4
        /*0018*/ 	.word	0x00000000
	.align		4
        /*001c*/ 	.word	0xfffffffc


//--------------------- .nv.constant4             --------------------------
	.section	.nv.constant4,"a",@progbits
	.align	8
	.align		8
.nv.constant4:
        /*0000*/ 	.dword	_$_str
	.align		8
        /*0008*/ 	.dword	_$_str_$_2


//--------------------- .text.triton_poi_fused__native_batch_norm_legit_no_training_convolution_hardtanh_84 --------------------------
	.section	.text.triton_poi_fused__native_batch_norm_legit_no_training_convolution_hardtanh_84,"ax",@progbits
	.align	128
        .global         triton_poi_fused__native_batch_norm_legit_no_training_convolution_hardtanh_84
        .type           triton_poi_fused__native_batch_norm_legit_no_training_convolution_hardtanh_84,@function
        .size           triton_poi_fused__native_batch_norm_legit_no_training_convolution_hardtanh_84,(.L_x_1 - triton_poi_fused__native_batch_norm_legit_no_training_convolution_hardtanh_84)
        .other          triton_poi_fused__native_batch_norm_legit_no_training_convolution_hardtanh_84,@"STO_CUDA_ENTRY STV_DEFAULT"
triton_poi_fused__native_batch_norm_legit_no_training_convolution_hardtanh_84:
.text.triton_poi_fused__native_batch_norm_legit_no_training_convolution_hardtanh_84:
[----:B------:R-:W0:Y:S01]  /*0000*/  LDC R1, c[0x0][0x28] ;  /* 0x00000a00ff017b82 */ /* 0x000e220000000800 */
[----:B------:R-:W1:Y:S01]  /*0010*/  S2R R0, SR_TID.X ;  /* 0x0000000000007919 */ /* 0x000e620000002100 */
[----:B------:R-:W-:-:S06]  /*0020*/  HFMA2.MMA R2, -RZ, RZ, 0, 0 ;  /* 0x00000000ff027435 */ /* 0x000fcc00000001ff */
[----:B------:R-:W2:Y:S01]  /*0030*/  LDC.64 R4, c[0x0][0x228] ;  /* 0x00008a00ff047b82 */ /* 0x000ea20000000a00 */
[----:B------:R-:W-:Y:S01]  /*0040*/  CS2R R8, SRZ ;  /* 0x0000000000087805 */ /* 0x000fe2000001ff00 */
[----:B------:R-:W3:Y:S01]  /*0050*/  S2R R3, SR_CTAID.X ;  /* 0x0000000000037919 */ /* 0x000ee20000002500 */
[----:B------:R-:W-:-:S05]  /*0060*/  ULDC.64 UR4, c[0x0][0x208] ;  /* 0x0000820000047ab9 */ /* 0x000fca0000000a00 */
[----:B------:R-:W4:Y:S08]  /*0070*/  LDC.64 R18, c[0x0][0x218] ;  /* 0x00008600ff127b82 */ /* 0x000f300000000a00 */
[----:B------:R-:W5:Y:S08]  /*0080*/  LDC.64 R20, c[0x0][0x220] ;  /* 0x00008800ff147b82 */ /* 0x000f700000000a00 */
[----:B------:R-:W5:Y:S01]  /*0090*/  LDC.64 R14, c[0x0][0x238] ;  /* 0x00008e00ff0e7b82 */ /* 0x000f620000000a00 */
[----:B-1----:R-:W-:-:S07]  /*00a0*/  SHF.L.U32 R0, R0, 0x1, RZ ;  /* 0x0000000100007819 */ /* 0x002fce00000006ff */
[----:B------:R-:W1:Y:S01]  /*00b0*/  LDC.64 R22, c[0x0][0x230] ;  /* 0x00008c00ff167b82 */ /* 0x000e620000000a00 */
[----:B------:R-:W-:-:S04]  /*00c0*/  LOP3.LUT R0, R0, 0xfe, RZ, 0xc0, !PT ;  /* 0x000000fe00007812 */ /* 0x000fc800078ec0ff */
[----:B---3--:R-:W-:-:S04]  /*00d0*/  LEA R3, R3, R0, 0x8 ;  /* 0x0000000003037211 */ /* 0x008fc800078e40ff */
[C---:B------:R-:W-:Y:S01]  /*00e0*/  ISETP.GE.AND P0, PT, R3.reuse, 0x3a00, PT ;  /* 0x00003a000300780c */ /* 0x040fe20003f06270 */
[----:B------:R-:W-:-:S05]  /*00f0*/  IMAD.HI R0, R3, -0x72c234f7, R2 ;  /* 0x8d3dcb0903007827 */ /* 0x000fca00078e0202 */
[----:B------:R-:W-:-:S04]  /*0100*/  SHF.R.U32.HI R7, RZ, 0x1f, R0 ;  /* 0x0000001fff077819 */ /* 0x000fc80000011600 */
[----:B------:R-:W-:-:S05]  /*0110*/  LEA.HI.SX32 R7, R0, R7, 0x1b ;  /* 0x0000000700077211 */ /* 0x000fca00078fdaff */
[----:B------:R-:W-:Y:S02]  /*0120*/  IMAD R0, R7, -0x3a, R3 ;  /* 0xffffffc607007824 */ /* 0x000fe400078e0203 */
[----:B------:R-:W3:Y:S02]  /*0130*/  LDC.64 R6, c[0x0][0x210] ;  /* 0x00008400ff067b82 */ /* 0x000ee40000000a00 */
[----:B--2---:R-:W-:-:S05]  /*0140*/  IMAD.WIDE R4, R0, 0x4, R4 ;  /* 0x0000000400047825 */ /* 0x004fca00078e0204 */
[----:B------:R2:W3:Y:S01]  /*0150*/  @!P0 LDG.E.EL.64 R8, desc[UR4][R4.64] ;  /* 0x0000000404088981 */ /* 0x0004e2000c2e1b00 */
[----:B------:R-:W-:Y:S02]  /*0160*/  CS2R R10, SRZ ;  /* 0x00000000000a7805 */ /* 0x000fe4000001ff00 */
[----:B------:R-:W-:Y:S01]  /*0170*/  CS2R R12, SRZ ;  /* 0x00000000000c7805 */ /* 0x000fe2000001ff00 */
[----:B----4-:R-:W-:-:S04]  /*0180*/  IMAD.WIDE R18, R0, 0x4, R18 ;  /* 0x0000000400127825 */ /* 0x010fc800078e0212 */
[C---:B-----5:R-:W-:Y:S01]  /*0190*/  IMAD.WIDE R20, R0.reuse, 0x4, R20 ;  /* 0x0000000400147825 */ /* 0x060fe200078e0214 */
[----:B------:R4:W5:Y:S01]  /*01a0*/  @!P0 LDG.E.EL.64 R10, desc[UR4][R18.64] ;  /* 0x00000004120a8981 */ /* 0x000962000c2e1b00 */
[----:B--2---:R-:W-:Y:S02]  /*01b0*/  CS2R R4, SRZ ;  /* 0x0000000000047805 */ /* 0x004fe4000001ff00 */
[----:B0-----:R-:W-:-:S04]  /*01c0*/  IMAD.WIDE R24, R0, 0x4, R14 ;  /* 0x0000000400187825 */ /* 0x001fc800078e020e */
[----:B---3--:R-:W-:Y:S01]  /*01d0*/  IMAD.WIDE R6, R3, 0x4, R6 ;  /* 0x0000000403067825 */ /* 0x008fe200078e0206 */
[----:B------:R-:W2:Y:S04]  /*01e0*/  @!P0 LDG.E.EL.64 R4, desc[UR4][R20.64] ;  /* 0x0000000414048981 */ /* 0x000ea8000c2e1b00 */
[----:B------:R-:W5:Y:S01]  /*01f0*/  @!P0 LDG.E.64 R12, desc[UR4][R6.64] ;  /* 0x00000004060c8981 */ /* 0x000f62000c1e1b00 */
[----:B------:R-:W-:Y:S02]  /*0200*/  CS2R R14, SRZ ;  /* 0x00000000000e7805 */ /* 0x000fe4000001ff00 */
[----:B------:R-:W-:Y:S01]  /*0210*/  CS2R R16, SRZ ;  /* 0x0000000000107805 */ /* 0x000fe2000001ff00 */
[----:B-1----:R-:W-:-:S05]  /*0220*/  IMAD.WIDE R22, R0, 0x4, R22 ;  /* 0x0000000400167825 */ /* 0x002fca00078e0216 */
[----:B------:R-:W3:Y:S04]  /*0230*/  @!P0 LDG.E.EL.64 R14, desc[UR4][R22.64] ;  /* 0x00000004160e8981 */ /* 0x000ee8000c2e1b00 */
[----:B------:R-:W3:Y:S01]  /*0240*/  @!P0 LDG.E.EL.64 R16, desc[UR4][R24.64] ;  /* 0x0000000418108981 */ /* 0x000ee2000c2e1b00 */
[----:B----4-:R-:W-:Y:S01]  /*0250*/  MOV R19, 0x3e800000 ;  /* 0x3e80000000137802 */ /* 0x010fe20000000f00 */
[----:B------:R-:W-:Y:S01]  /*0260*/  FADD R8, R8, 9.9999997473787516356e-06 ;  /* 0x3727c5ac08087421 */ /* 0x000fe20000000000 */
[----:B------:R-:W-:-:S03]  /*0270*/  FADD R9, R9, 9.9999997473787516356e-06 ;  /* 0x3727c5ac09097421 */ /* 0x000fc60000000000 */
[----:B------:R-:W0:Y:S08]  /*0280*/  MUFU.SQRT R0, R8 ;  /* 0x0000000800007308 */ /* 0x000e300000002000 */
[----:B------:R-:W1:Y:S01]  /*0290*/  MUFU.SQRT R2, R9 ;  /* 0x0000000900027308 */ /* 0x000e620000002000 */
[C---:B0-----:R-:W-:Y:S02]  /*02a0*/  FSETP.GT.AND P1, PT, R0.reuse, 8.50705917302346158658e+37, PT ;  /* 0x7e8000000000780b */ /* 0x041fe40003f24000 */
[----:B------:R-:W-:-:S02]  /*02b0*/  FSETP.GEU.AND P3, PT, R0, 1.175494350822287508e-38, PT ;  /* 0x008000000000780b */ /* 0x000fc40003f6e000 */
[C---:B-1----:R-:W-:Y:S02]  /*02c0*/  FSETP.GT.AND P2, PT, R2.reuse, 8.50705917302346158658e+37, PT ;  /* 0x7e8000000200780b */ /* 0x042fe40003f44000 */
[----:B------:R-:W-:-:S07]  /*02d0*/  FSETP.GEU.AND P4, PT, R2, 1.175494350822287508e-38, PT ;  /* 0x008000000200780b */ /* 0x000fce0003f8e000 */
[----:B------:R-:W-:-:S04]  /*02e0*/  @P1 FMUL R0, R0, 0.25 ;  /* 0x3e80000000001820 */ /* 0x000fc80000400000 */
[----:B------:R-:W-:Y:S01]  /*02f0*/  @!P3 FMUL R0, R0, 16777216 ;  /* 0x4b8000000000b820 */ /* 0x000fe20000400000 */
[----:B------:R-:W-:-:S04]  /*0300*/  @P2 FMUL R2, R2, 0.25 ;  /* 0x3e80000002022820 */ /* 0x000fc80000400000 */
[----:B------:R-:W-:Y:S01]  /*0310*/  @!P4 FMUL R2, R2, 16777216 ;  /* 0x4b8000000202c820 */ /* 0x000fe20000400000 */
[----:B------:R-:W0:Y:S01]  /*0320*/  MUFU.RCP R0, R0 ;  /* 0x0000000000007308 */ /* 0x000e220000001000 */
[----:B------:R-:W-:-:S07]  /*0330*/  FSEL R9, R19, 1, P1 ;  /* 0x3f80000013097808 */ /* 0x000fce0000800000 */
[----:B------:R-:W1:Y:S01]  /*0340*/  MUFU.RCP R2, R2 ;  /* 0x0000000200027308 */ /* 0x000e620000001000 */
[----:B------:R-:W-:Y:S01]  /*0350*/  FSEL R19, R19, 1, P2 ;  /* 0x3f80000013137808 */ /* 0x000fe20001000000 */
[----:B------:R-:W-:Y:S01]  /*0360*/  @!P3 FMUL R9, R9, 16777216 ;  /* 0x4b8000000909b820 */ /* 0x000fe20000400000 */
[----:B-----5:R-:W-:Y:S01]  /*0370*/  FADD R10, R10, R12 ;  /* 0x0000000c0a0a7221 */ /* 0x020fe20000000000 */
[----:B------:R-:W-:Y:S02]  /*0380*/  FADD R11, R11, R13 ;  /* 0x0000000d0b0b7221 */ /* 0x000fe40000000000 */
[----:B------:R-:W-:Y:S01]  /*0390*/  @!P4 FMUL R19, R19, 16777216 ;  /* 0x4b8000001313c820 */ /* 0x000fe20000400000 */
[----:B0-----:R-:W-:Y:S01]  /*03a0*/  FMUL R9, R0, R9 ;  /* 0x0000000900097220 */ /* 0x001fe20000400000 */
[----:B--2---:R-:W-:Y:S01]  /*03b0*/  FADD R4, R10, -R4 ;  /* 0x800000040a047221 */ /* 0x004fe20000000000 */
[----:B------:R-:W-:-:S03]  /*03c0*/  FADD R5, R11, -R5 ;  /* 0x800000050b057221 */ /* 0x000fc60000000000 */
[----:B------:R-:W-:Y:S01]  /*03d0*/  FMUL R9, R4, R9 ;  /* 0x0000000904097220 */ /* 0x000fe20000400000 */
[----:B-1----:R-:W-:-:S03]  /*03e0*/  FMUL R0, R2, R19 ;  /* 0x0000001302007220 */ /* 0x002fc60000400000 */
[----:B---3--:R-:W-:Y:S01]  /*03f0*/  FFMA R9, R9, R14, R16 ;  /* 0x0000000e09097223 */ /* 0x008fe20000000010 */
[----:B------:R-:W-:Y:S02]  /*0400*/  FMUL R0, R5, R0 ;  /* 0x0000000005007220 */ /* 0x000fe40000400000 */
[----:B------:R-:W0:Y:S02]  /*0410*/  LDC.64 R4, c[0x0][0x240] ;  /* 0x00009000ff047b82 */ /* 0x000e240000000a00 */
[----:B------:R-:W-:Y:S01]  /*0420*/  FFMA R0, R0, R15, R17 ;  /* 0x0000000f00007223 */ /* 0x000fe20000000011 */
[----:B------:R-:W-:-:S04]  /*0430*/  FSETP.GTU.AND P1, PT, R9, RZ, PT ;  /* 0x000000ff0900720b */ /* 0x000fc80003f2c000 */
[C---:B------:R-:W-:Y:S02]  /*0440*/  FSETP.GTU.AND P2, PT, R0.reuse, RZ, PT ;  /* 0x000000ff0000720b */ /* 0x040fe40003f4c000 */
[----:B------:R-:W-:Y:S02]  /*0450*/  FSEL R8, R9, RZ, P1 ;  /* 0x000000ff09087208 */ /* 0x000fe40000800000 */
[----:B------:R-:W-:Y:S02]  /*0460*/  FSEL R9, R0, RZ, P2 ;  /* 0x000000ff00097208 */ /* 0x000fe40001000000 */
[C---:B------:R-:W-:Y:S02]  /*0470*/  FSETP.GEU.AND P1, PT, R8.reuse, 6, PT ;  /* 0x40c000000800780b */ /* 0x040fe40003f2e000 */
[----:B------:R-:W-:Y:S01]  /*0480*/  FSETP.GEU.AND P2, PT, R9, 6, PT ;  /* 0x40c000000900780b */ /* 0x000fe20003f4e000 */
[----:B------:R1:W-:Y:S01]  /*0490*/  @!P0 STG.E.64 desc[UR4][R6.64], R10 ;  /* 0x0000000a06008986 */ /* 0x0003e2000c101b04 */
[----:B------:R-:W-:-:S02]  /*04a0*/  FSETP.NAN.AND P3, PT, R8, R8, PT ;  /* 0x000000080800720b */ /* 0x000fc40003f68000 */
[----:B------:R-:W-:Y:S01]  /*04b0*/  FSETP.NAN.AND P4, PT, R9, R9, PT ;  /* 0x000000090900720b */ /* 0x000fe20003f88000 */
[----:B0-----:R-:W-:-:S06]  /*04c0*/  IMAD.WIDE R2, R3, 0x4, R4 ;  /* 0x0000000403027825 */ /* 0x001fcc00078e0204 */
[----:B------:R-:W-:Y:S02]  /*04d0*/  @P1 SEL R8, R8, 0x40c00000, P3 ;  /* 0x40c0000008081807 */ /* 0x000fe40001800000 */
[----:B------:R-:W-:Y:S01]  /*04e0*/  @P2 SEL R9, R9, 0x40c00000, P4 ;  /* 0x40c0000009092807 */ /* 0x000fe20002000000 */
[----:B------:R-:W-:Y:S06]  /*04f0*/  @P0 EXIT ;  /* 0x000000000000094d */ /* 0x000fec0003800000 */
[----:B------:R-:W-:Y:S01]  /*0500*/  STG.E.64 desc[UR4][R2.64], R8 ;  /* 0x0000000802007986 */ /* 0x000fe2000c101b04 */
[----:B------:R-:W-:Y:S05]  /*0510*/  EXIT ;  /* 0x000000000000794d */ /* 0x000fea0003800000 */
.L_x_0:
[----:B------:R-:W-:-:S00]  /*0520*/  BRA `(.L_x_0) ;  /* 0xfffffffc00fc7947 */ /* 0x000fc0000383ffff */
[----:B------:R-:W-:-:S00]  /*0530*/  NOP ;  /* 0x0000000000007918 */ /* 0x000fc00000000000 */
        /* <DEDUP_REMOVED lines=12> */
.L_x_1:


//--------------------- .nv.global.init           --------------------------
	.section	.nv.global.init,"aw",@progbits
.nv.global.init:
	.type		_$_str,@object
	.size		_$_str,(_$_str_$_2 - _$_str)
_$_str:
        /*0000*/ 	.byte	0x5f, 0x5f, 0x43, 0x55, 0x44, 0x41, 0x5f, 0x46, 0x54, 0x5a, 0x00
	.type		_$_str_$_2,@object
	.size		_$_str_$_2,(.L_1 - _$_str_$_2)
_$_str_$_2:
        /*000b*/ 	.byte	0x5f, 0x5f, 0x43, 0x55, 0x44, 0x41, 0x5f, 0x50, 0x52, 0x45, 0x43, 0x5f, 0x53, 0x51, 0x52, 0x54
        /*001b*/ 	.byte	0x00
.L_1:


//--------------------- .nv.constant0.triton_poi_fused__native_batch_norm_legit_no_training_convolution_hardtanh_84 --------------------------
	.section	.nv.constant0.triton_poi_fused__native_batch_norm_legit_no_training_convolution_hardtanh_84,"a",@progbits
	.sectionflags	@""
	.align	4
.nv.constant0.triton_poi_fused__native_batch_norm_legit_no_training_convolution_hardtanh_84:
	.zero		588
